//
// Generated by NVIDIA NVVM Compiler
//
// Compiler Build ID: CL-36424714
// Cuda compilation tools, release 13.0, V13.0.88
// Based on NVVM 20.0.0
//

.version 9.0
.target sm_100
.address_size 64

	// .globl	_Z16vegetationKernelPfS_iii

.visible .entry _Z16vegetationKernelPfS_iii(
	.param .u64 .ptr .align 1 _Z16vegetationKernelPfS_iii_param_0,
	.param .u64 .ptr .align 1 _Z16vegetationKernelPfS_iii_param_1,
	.param .u32 _Z16vegetationKernelPfS_iii_param_2,
	.param .u32 _Z16vegetationKernelPfS_iii_param_3,
	.param .u32 _Z16vegetationKernelPfS_iii_param_4
)
{
	.reg .pred 	%p<5>;
	.reg .b32 	%r<17>;
	.reg .b32 	%f<6>;
	.reg .b64 	%rd<11>;

	ld.param.u64 	%rd2, [_Z16vegetationKernelPfS_iii_param_0];
	ld.param.u64 	%rd3, [_Z16vegetationKernelPfS_iii_param_1];
	ld.param.u32 	%r6, [_Z16vegetationKernelPfS_iii_param_2];
	ld.param.u32 	%r4, [_Z16vegetationKernelPfS_iii_param_3];
	ld.param.u32 	%r5, [_Z16vegetationKernelPfS_iii_param_4];
	cvta.to.global.u64 	%rd1, %rd3;
	mov.u32 	%r8, %tid.x;
	mov.u32 	%r9, %ntid.x;
	mov.u32 	%r10, %ctaid.x;
	mad.lo.s32 	%r1, %r9, %r10, %r8;
	mov.u32 	%r11, %tid.y;
	mov.u32 	%r12, %ntid.y;
	mov.u32 	%r13, %ctaid.y;
	mad.lo.s32 	%r14, %r12, %r13, %r11;
	setp.ge.s32 	%p1, %r1, %r4;
	setp.ge.s32 	%p2, %r14, %r6;
	or.pred  	%p3, %p1, %p2;
	@%p3 bra 	$L__BB0_4;
	cvta.to.global.u64 	%rd4, %rd2;
	mad.lo.s32 	%r3, %r4, %r1, %r14;
	mul.lo.s32 	%r15, %r3, %r5;
	mul.wide.s32 	%rd5, %r15, 4;
	add.s64 	%rd6, %rd4, %rd5;
	ld.global.f32 	%f3, [%rd6+8];
	ld.global.f32 	%f4, [%rd6+4];
	sub.f32 	%f1, %f3, %f4;
	add.f32 	%f2, %f3, %f4;
	setp.eq.f32 	%p4, %f2, 0f00000000;
	@%p4 bra 	$L__BB0_3;
	div.rn.f32 	%f5, %f1, %f2;
	mul.wide.s32 	%rd9, %r3, 4;
	add.s64 	%rd10, %rd1, %rd9;
	st.global.f32 	[%rd10], %f5;
	bra.uni 	$L__BB0_4;
$L__BB0_3:
	mul.wide.s32 	%rd7, %r3, 4;
	add.s64 	%rd8, %rd1, %rd7;
	mov.b32 	%r16, 0;
	st.global.u32 	[%rd8], %r16;
$L__BB0_4:
	ret;

}
	// .globl	_Z15detectionKernelPfPaii
.visible .entry _Z15detectionKernelPfPaii(
	.param .u64 .ptr .align 1 _Z15detectionKernelPfPaii_param_0,
	.param .u64 .ptr .align 1 _Z15detectionKernelPfPaii_param_1,
	.param .u32 _Z15detectionKernelPfPaii_param_2,
	.param .u32 _Z15detectionKernelPfPaii_param_3
)
{
	.reg .pred 	%p<5>;
	.reg .b16 	%rs<2>;
	.reg .b32 	%r<14>;
	.reg .b32 	%f<2>;
	.reg .b64 	%rd<9>;
	.reg .b64 	%fd<2>;

	ld.param.u64 	%rd1, [_Z15detectionKernelPfPaii_param_0];
	ld.param.u64 	%rd2, [_Z15detectionKernelPfPaii_param_1];
	ld.param.u32 	%r4, [_Z15detectionKernelPfPaii_param_2];
	ld.param.u32 	%r3, [_Z15detectionKernelPfPaii_param_3];
	mov.u32 	%r6, %tid.x;
	mov.u32 	%r7, %ntid.x;
	mov.u32 	%r8, %ctaid.x;
	mad.lo.s32 	%r1, %r7, %r8, %r6;
	mov.u32 	%r9, %tid.y;
	mov.u32 	%r10, %ntid.y;
	mov.u32 	%r11, %ctaid.y;
	mad.lo.s32 	%r12, %r10, %r11, %r9;
	setp.ge.s32 	%p1, %r1, %r3;
	setp.ge.s32 	%p2, %r12, %r4;
	or.pred  	%p3, %p1, %p2;
	@%p3 bra 	$L__BB1_2;
	cvta.to.global.u64 	%rd3, %rd1;
	cvta.to.global.u64 	%rd4, %rd2;
	mad.lo.s32 	%r13, %r3, %r1, %r12;
	cvt.s64.s32 	%rd5, %r13;
	mul.wide.s32 	%rd6, %r13, 4;
	add.s64 	%rd7, %rd3, %rd6;
	ld.global.f32 	%f1, [%rd7];
	cvt.f64.f32 	%fd1, %f1;
	setp.gt.f64 	%p4, %fd1, 0d3FB999999999999A;
	selp.u16 	%rs1, 1, 0, %p4;
	add.s64 	%rd8, %rd4, %rd5;
	st.global.u8 	[%rd8], %rs1;
$L__BB1_2:
	ret;

}


// ===== COMPILED SASS (sm_100) =====

	.target	sm_100

	.elftype	@"ET_EXEC"


//--------------------- .note.nv.tkinfo           --------------------------
	.section	.note.nv.tkinfo,"",@"SHT_NOTE"
	.sectionflags	@"SHF_NOTE_NV_TKINFO"
	.tkinfo
        /*0018*/ 	.word	0x00000002
        /*0030*/ 	.string	""
        /*0030*/ 	.string	"ptxas"
        /*0030*/ 	.string	"Cuda compilation tools, release 13.0, V13.0.88"
        /*0030*/ 	.string	"Build cuda_13.0.r13.0/compiler.36424714_0"
        /*0030*/ 	.string	"-arch sm_100 -m 64 "



//--------------------- .note.nv.cuinfo           --------------------------
	.section	.note.nv.cuinfo,"",@"SHT_NOTE"
	.sectionflags	@"SHF_NOTE_NV_CUINFO"
        /*0018*/ 	.short	0x0002
        /*001a*/ 	.short	0x0064
        /*001c*/ 	.short	0x0082
	.zero		2


//--------------------- .nv.info                  --------------------------
	.section	.nv.info,"",@"SHT_CUDA_INFO"
	.align	4


	//----- nvinfo : EIATTR_REGCOUNT
	.align		4
        /*0000*/ 	.byte	0x04, 0x2f
        /*0002*/ 	.short	(.L_1 - .L_0)
	.align		4
.L_0:
        /*0004*/ 	.word	index@(_Z16vegetationKernelPfS_iii)
        /*0008*/ 	.word	0x00000010


	//----- nvinfo : EIATTR_FRAME_SIZE
	.align		4
.L_1:
        /*000c*/ 	.byte	0x04, 0x11
        /*000e*/ 	.short	(.L_3 - .L_2)
	.align		4
.L_2:
        /*0010*/ 	.word	index@($__internal_0_$__cuda_sm3x_div_rn_noftz_f32_slowpath)
        /*0014*/ 	.word	0x00000000


	//----- nvinfo : EIATTR_FRAME_SIZE
	.align		4
.L_3:
        /*0018*/ 	.byte	0x04, 0x11
        /*001a*/ 	.short	(.L_5 - .L_4)
	.align		4
.L_4:
        /*001c*/ 	.word	index@(_Z16vegetationKernelPfS_iii)
        /*0020*/ 	.word	0x00000000


	//----- nvinfo : EIATTR_REGCOUNT
	.align		4
.L_5:
        /*0024*/ 	.byte	0x04, 0x2f
        /*0026*/ 	.short	(.L_7 - .L_6)
	.align		4
.L_6:
        /*0028*/ 	.word	index@(_Z15detectionKernelPfPaii)
        /*002c*/ 	.word	0x0000000a


	//----- nvinfo : EIATTR_FRAME_SIZE
	.align		4
.L_7:
        /*0030*/ 	.byte	0x04, 0x11
        /*0032*/ 	.short	(.L_9 - .L_8)
	.align		4
.L_8:
        /*0034*/ 	.word	index@(_Z15detectionKernelPfPaii)
        /*0038*/ 	.word	0x00000000


	//----- nvinfo : EIATTR_MIN_STACK_SIZE
	.align		4
.L_9:
        /*003c*/ 	.byte	0x04, 0x12
        /*003e*/ 	.short	(.L_11 - .L_10)
	.align		4
.L_10:
        /*0040*/ 	.word	index@(_Z15detectionKernelPfPaii)
        /*0044*/ 	.word	0x00000000


	//----- nvinfo : EIATTR_MIN_STACK_SIZE
	.align		4
.L_11:
        /*0048*/ 	.byte	0x04, 0x12
        /*004a*/ 	.short	(.L_13 - .L_12)
	.align		4
.L_12:
        /*004c*/ 	.word	index@(_Z16vegetationKernelPfS_iii)
        /*0050*/ 	.word	0x00000000
.L_13:


//--------------------- .nv.compat                --------------------------
	.section	.nv.compat,"",@"SHT_CUDA_COMPAT_INFO"
	.align	4
        /*0000*/ 	.byte	0x02, 0x09, 0x00, 0x00, 0x02, 0x02, 0x01, 0x00, 0x02, 0x05, 0x05, 0x00, 0x03, 0x07, 0x01, 0x01
        /*0010*/ 	.byte	0x02, 0x03, 0x00, 0x00, 0x02, 0x06, 0x01, 0x00, 0x04, 0x0b, 0x08, 0x00, 0x01, 0x00, 0x00, 0x00
        /*0020*/ 	.byte	0x00, 0x00, 0x00, 0x00


//--------------------- .nv.info._Z15detectionKernelPfPaii --------------------------
	.section	.nv.info._Z15detectionKernelPfPaii,"",@"SHT_CUDA_INFO"
	.sectionflags	@""
	.align	4


	//----- nvinfo : EIATTR_CUDA_API_VERSION
	.align		4
        /*0000*/ 	.byte	0x04, 0x37
        /*0002*/ 	.short	(.L_15 - .L_14)
.L_14:
        /*0004*/ 	.word	0x00000082


	//----- nvinfo : EIATTR_KPARAM_INFO
	.align		4
.L_15:
        /*0008*/ 	.byte	0x04, 0x17
        /*000a*/ 	.short	(.L_17 - .L_16)
.L_16:
        /*000c*/ 	.word	0x00000000
        /*0010*/ 	.short	0x0003
        /*0012*/ 	.short	0x0014
        /*0014*/ 	.byte	0x00, 0xf0, 0x11, 0x00


	//----- nvinfo : EIATTR_KPARAM_INFO
	.align		4
.L_17:
        /*0018*/ 	.byte	0x04, 0x17
        /*001a*/ 	.short	(.L_19 - .L_18)
.L_18:
        /*001c*/ 	.word	0x00000000
        /*0020*/ 	.short	0x0002
        /*0022*/ 	.short	0x0010
        /*0024*/ 	.byte	0x00, 0xf0, 0x11, 0x00


	//----- nvinfo : EIATTR_KPARAM_INFO
	.align		4
.L_19:
        /*0028*/ 	.byte	0x04, 0x17
        /*002a*/ 	.short	(.L_21 - .L_20)
.L_20:
        /*002c*/ 	.word	0x00000000
        /*0030*/ 	.short	0x0001
        /*0032*/ 	.short	0x0008
        /*0034*/ 	.byte	0x00, 0xf5, 0x21, 0x00


	//----- nvinfo : EIATTR_KPARAM_INFO
	.align		4
.L_21:
        /*0038*/ 	.byte	0x04, 0x17
        /*003a*/ 	.short	(.L_23 - .L_22)
.L_22:
        /*003c*/ 	.word	0x00000000
        /*0040*/ 	.short	0x0000
        /*0042*/ 	.short	0x0000
        /*0044*/ 	.byte	0x00, 0xf5, 0x21, 0x00


	//----- nvinfo : EIATTR_SPARSE_MMA_MASK
	.align		4
.L_23:
        /*0048*/ 	.byte	0x03, 0x50
        /*004a*/ 	.short	0x0000


	//----- nvinfo : EIATTR_MAXREG_COUNT
	.align		4
        /*004c*/ 	.byte	0x03, 0x1b
        /*004e*/ 	.short	0x00ff


	//----- nvinfo : EIATTR_MERCURY_ISA_VERSION
	.align		4
        /*0050*/ 	.byte	0x03, 0x5f
        /*0052*/ 	.short	0x0101


	//----- nvinfo : EIATTR_VRC_CTA_INIT_COUNT
	.align		4
        /*0054*/ 	.byte	0x02, 0x4a
	.zero		1
	.zero		1


	//----- nvinfo : EIATTR_EXIT_INSTR_OFFSETS
	.align		4
        /*0058*/ 	.byte	0x04, 0x1c
        /*005a*/ 	.short	(.L_25 - .L_24)


	//   ....[0]....
.L_24:
        /*005c*/ 	.word	0x000000c0


	//   ....[1]....
        /*0060*/ 	.word	0x000001b0


	//----- nvinfo : EIATTR_CBANK_PARAM_SIZE
	.align		4
.L_25:
        /*0064*/ 	.byte	0x03, 0x19
        /*0066*/ 	.short	0x0018


	//----- nvinfo : EIATTR_PARAM_CBANK
	.align		4
        /*0068*/ 	.byte	0x04, 0x0a
        /*006a*/ 	.short	(.L_27 - .L_26)
	.align		4
.L_26:
        /*006c*/ 	.word	index@(.nv.constant0._Z15detectionKernelPfPaii)
        /*0070*/ 	.short	0x0380
        /*0072*/ 	.short	0x0018


	//----- nvinfo : EIATTR_SW_WAR
	.align		4
.L_27:
        /*0074*/ 	.byte	0x04, 0x36
        /*0076*/ 	.short	(.L_29 - .L_28)
.L_28:
        /*0078*/ 	.word	0x00000008
.L_29:


//--------------------- .nv.info._Z16vegetationKernelPfS_iii --------------------------
	.section	.nv.info._Z16vegetationKernelPfS_iii,"",@"SHT_CUDA_INFO"
	.sectionflags	@""
	.align	4


	//----- nvinfo : EIATTR_CUDA_API_VERSION
	.align		4
        /*0000*/ 	.byte	0x04, 0x37
        /*0002*/ 	.short	(.L_31 - .L_30)
.L_30:
        /*0004*/ 	.word	0x00000082


	//----- nvinfo : EIATTR_KPARAM_INFO
	.align		4
.L_31:
        /*0008*/ 	.byte	0x04, 0x17
        /*000a*/ 	.short	(.L_33 - .L_32)
.L_32:
        /*000c*/ 	.word	0x00000000
        /*0010*/ 	.short	0x0004
        /*0012*/ 	.short	0x0018
        /*0014*/ 	.byte	0x00, 0xf0, 0x11, 0x00


	//----- nvinfo : EIATTR_KPARAM_INFO
	.align		4
.L_33:
        /*0018*/ 	.byte	0x04, 0x17
        /*001a*/ 	.short	(.L_35 - .L_34)
.L_34:
        /*001c*/ 	.word	0x00000000
        /*0020*/ 	.short	0x0003
        /*0022*/ 	.short	0x0014
        /*0024*/ 	.byte	0x00, 0xf0, 0x11, 0x00


	//----- nvinfo : EIATTR_KPARAM_INFO
	.align		4
.L_35:
        /*0028*/ 	.byte	0x04, 0x17
        /*002a*/ 	.short	(.L_37 - .L_36)
.L_36:
        /*002c*/ 	.word	0x00000000
        /*0030*/ 	.short	0x0002
        /*0032*/ 	.short	0x0010
        /*0034*/ 	.byte	0x00, 0xf0, 0x11, 0x00


	//----- nvinfo : EIATTR_KPARAM_INFO
	.align		4
.L_37:
        /*0038*/ 	.byte	0x04, 0x17
        /*003a*/ 	.short	(.L_39 - .L_38)
.L_38:
        /*003c*/ 	.word	0x00000000
        /*0040*/ 	.short	0x0001
        /*0042*/ 	.short	0x0008
        /*0044*/ 	.byte	0x00, 0xf5, 0x21, 0x00


	//----- nvinfo : EIATTR_KPARAM_INFO
	.align		4
.L_39:
        /*0048*/ 	.byte	0x04, 0x17
        /*004a*/ 	.short	(.L_41 - .L_40)
.L_40:
        /*004c*/ 	.word	0x00000000
        /*0050*/ 	.short	0x0000
        /*0052*/ 	.short	0x0000
        /*0054*/ 	.byte	0x00, 0xf5, 0x21, 0x00


	//----- nvinfo : EIATTR_SPARSE_MMA_MASK
	.align		4
.L_41:
        /*0058*/ 	.byte	0x03, 0x50
        /*005a*/ 	.short	0x0000


	//----- nvinfo : EIATTR_MAXREG_COUNT
	.align		4
        /*005c*/ 	.byte	0x03, 0x1b
        /*005e*/ 	.short	0x00ff


	//----- nvinfo : EIATTR_MERCURY_ISA_VERSION
	.align		4
        /*0060*/ 	.byte	0x03, 0x5f
        /*0062*/ 	.short	0x0101


	//----- nvinfo : EIATTR_VRC_CTA_INIT_COUNT
	.align		4
        /*0064*/ 	.byte	0x02, 0x4a
	.zero		1
	.zero		1


	//----- nvinfo : EIATTR_EXIT_INSTR_OFFSETS
	.align		4
        /*0068*/ 	.byte	0x04, 0x1c
        /*006a*/ 	.short	(.L_43 - .L_42)


	//   ....[0]....
.L_42:
        /*006c*/ 	.word	0x000000c0


	//   ....[1]....
        /*0070*/ 	.word	0x00000290


	//   ....[2]....
        /*0074*/ 	.word	0x000002d0


	//----- nvinfo : EIATTR_CRS_STACK_SIZE
	.align		4
.L_43:
        /*0078*/ 	.byte	0x04, 0x1e
        /*007a*/ 	.short	(.L_45 - .L_44)
.L_44:
        /*007c*/ 	.word	0x00000000


	//----- nvinfo : EIATTR_CBANK_PARAM_SIZE
	.align		4
.L_45:
        /*0080*/ 	.byte	0x03, 0x19
        /*0082*/ 	.short	0x001c


	//----- nvinfo : EIATTR_PARAM_CBANK
	.align		4
        /*0084*/ 	.byte	0x04, 0x0a
        /*0086*/ 	.short	(.L_47 - .L_46)
	.align		4
.L_46:
        /*0088*/ 	.word	index@(.nv.constant0._Z16vegetationKernelPfS_iii)
        /*008c*/ 	.short	0x0380
        /*008e*/ 	.short	0x001c


	//----- nvinfo : EIATTR_SW_WAR
	.align		4
.L_47:
        /*0090*/ 	.byte	0x04, 0x36
        /*0092*/ 	.short	(.L_49 - .L_48)
.L_48:
        /*0094*/ 	.word	0x00000008
.L_49:


//--------------------- .nv.callgraph             --------------------------
	.section	.nv.callgraph,"",@"SHT_CUDA_CALLGRAPH"
	.align	4
	.sectionentsize	8
	.align		4
        /*0000*/ 	.word	0x00000000
	.align		4
        /*0004*/ 	.word	0xffffffff
	.align		4
        /*0008*/ 	.word	0x00000000
	.align		4
        /*000c*/ 	.word	0xfffffffe
	.align		4
        /*0010*/ 	.word	0x00000000
	.align		4
        /*0014*/ 	.word	0xfffffffd
	.align		4
        /*0018*/ 	.word	0x00000000
	.align		4
        /*001c*/ 	.word	0xfffffffc


//--------------------- .text._Z15detectionKernelPfPaii --------------------------
	.section	.text._Z15detectionKernelPfPaii,"ax",@progbits
	.align	128
        .global         _Z15detectionKernelPfPaii
        .type           _Z15detectionKernelPfPaii,@function
        .size           _Z15detectionKernelPfPaii,(.L_x_17 - _Z15detectionKernelPfPaii)
        .other          _Z15detectionKernelPfPaii,@"STO_CUDA_ENTRY STV_DEFAULT"
_Z15detectionKernelPfPaii:
.text._Z15detectionKernelPfPaii:
[----:B------:R-:W-:Y:S01]  /*0000*/  LDC R1, c[0x0][0x37c] ;  /* 0x0000df00ff017b82 */ /* 0x000fe20000000800 */
[----:B------:R-:W0:Y:S01]  /*0010*/  S2R R5, SR_TID.Y ;  /* 0x0000000000057919 */ /* 0x000e220000002200 */
[----:B------:R-:W1:Y:S01]  /*0020*/  LDCU UR4, c[0x0][0x360] ;  /* 0x00006c00ff0477ac */ /* 0x000e620008000800 */
[----:B------:R-:W0:Y:S01]  /*0030*/  S2R R2, SR_CTAID.Y ;  /* 0x0000000000027919 */ /* 0x000e220000002600 */
[----:B------:R-:W0:Y:S01]  /*0040*/  LDCU UR5, c[0x0][0x364] ;  /* 0x00006c80ff0577ac */ /* 0x000e220008000800 */
[----:B------:R-:W1:Y:S01]  /*0050*/  S2R R0, SR_TID.X ;  /* 0x0000000000007919 */ /* 0x000e620000002100 */
[----:B------:R-:W2:Y:S01]  /*0060*/  LDCU.64 UR6, c[0x0][0x390] ;  /* 0x00007200ff0677ac */ /* 0x000ea20008000a00 */
[----:B------:R-:W1:Y:S01]  /*0070*/  S2R R3, SR_CTAID.X ;  /* 0x0000000000037919 */ /* 0x000e620000002500 */
[----:B0-----:R-:W-:-:S05]  /*0080*/  IMAD R5, R2, UR5, R5 ;  /* 0x0000000502057c24 */ /* 0x001fca000f8e0205 */
[----:B--2---:R-:W-:Y:S01]  /*0090*/  ISETP.GE.AND P0, PT, R5, UR6, PT ;  /* 0x0000000605007c0c */ /* 0x004fe2000bf06270 */
[----:B-1----:R-:W-:-:S05]  /*00a0*/  IMAD R0, R3, UR4, R0 ;  /* 0x0000000403007c24 */ /* 0x002fca000f8e0200 */
[----:B------:R-:W-:-:S13]  /*00b0*/  ISETP.GE.OR P0, PT, R0, UR7, P0 ;  /* 0x0000000700007c0c */ /* 0x000fda0008706670 */
[----:B------:R-:W-:Y:S05]  /*00c0*/  @P0 EXIT ;  /* 0x000000000000094d */ /* 0x000fea0003800000 */
[----:B------:R-:W0:Y:S01]  /*00d0*/  LDC.64 R2, c[0x0][0x380] ;  /* 0x0000e000ff027b82 */ /* 0x000e220000000a00 */
[----:B------:R-:W1:Y:S01]  /*00e0*/  LDCU.64 UR4, c[0x0][0x358] ;  /* 0x00006b00ff0477ac */ /* 0x000e620008000a00 */
[----:B------:R-:W-:Y:S01]  /*00f0*/  IMAD R7, R0, UR7, R5 ;  /* 0x0000000700077c24 */ /* 0x000fe2000f8e0205 */
[----:B------:R-:W2:Y:S03]  /*0100*/  LDCU.64 UR10, c[0x0][0x388] ;  /* 0x00007100ff0a77ac */ /* 0x000ea60008000a00 */
[----:B0-----:R-:W-:-:S06]  /*0110*/  IMAD.WIDE R2, R7, 0x4, R2 ;  /* 0x0000000407027825 */ /* 0x001fcc00078e0202 */
[----:B-1----:R-:W3:Y:S01]  /*0120*/  LDG.E R2, desc[UR4][R2.64] ;  /* 0x0000000402027981 */ /* 0x002ee2000c1e1900 */
[----:B------:R-:W-:Y:S01]  /*0130*/  UMOV UR8, 0x9999999a ;  /* 0x9999999a00087882 */ /* 0x000fe20000000000 */
[----:B------:R-:W-:Y:S01]  /*0140*/  UMOV UR9, 0x3fb99999 ;  /* 0x3fb9999900097882 */ /* 0x000fe20000000000 */
[----:B---3--:R-:W0:Y:S02]  /*0150*/  F2F.F64.F32 R4, R2 ;  /* 0x0000000200047310 */ /* 0x008e240000201800 */
[----:B0-----:R-:W-:Y:S01]  /*0160*/  DSETP.GT.AND P0, PT, R4, UR8, PT ;  /* 0x0000000804007e2a */ /* 0x001fe2000bf04000 */
[----:B--2---:R-:W-:-:S04]  /*0170*/  IADD3 R4, P1, PT, R7, UR10, RZ ;  /* 0x0000000a07047c10 */ /* 0x004fc8000ff3e0ff */
[----:B------:R-:W-:Y:S02]  /*0180*/  LEA.HI.X.SX32 R5, R7, UR11, 0x1, P1 ;  /* 0x0000000b07057c11 */ /* 0x000fe400088f0eff */
[----:B------:R-:W-:-:S05]  /*0190*/  SEL R7, RZ, 0x1, !P0 ;  /* 0x00000001ff077807 */ /* 0x000fca0004000000 */
[----:B------:R-:W-:Y:S01]  /*01a0*/  STG.E.U8 desc[UR4][R4.64], R7 ;  /* 0x0000000704007986 */ /* 0x000fe2000c101104 */
[----:B------:R-:W-:Y:S05]  /*01b0*/  EXIT ;  /* 0x000000000000794d */ /* 0x000fea0003800000 */
.L_x_0:
[----:B------:R-:W-:-:S00]  /*01c0*/  BRA `(.L_x_0) ;  /* 0xfffffffc00fc7947 */ /* 0x000fc0000383ffff */
[----:B------:R-:W-:-:S00]  /*01d0*/  NOP ;  /* 0x0000000000007918 */ /* 0x000fc00000000000 */
        /* <DEDUP_REMOVED lines=10> */
.L_x_17:


//--------------------- .text._Z16vegetationKernelPfS_iii --------------------------
	.section	.text._Z16vegetationKernelPfS_iii,"ax",@progbits
	.align	128
        .global         _Z16vegetationKernelPfS_iii
        .type           _Z16vegetationKernelPfS_iii,@function
        .size           _Z16vegetationKernelPfS_iii,(.L_x_16 - _Z16vegetationKernelPfS_iii)
        .other          _Z16vegetationKernelPfS_iii,@"STO_CUDA_ENTRY STV_DEFAULT"
_Z16vegetationKernelPfS_iii:
.text._Z16vegetationKernelPfS_iii:
        /* <DEDUP_REMOVED lines=14> */
[----:B------:R-:W1:Y:S01]  /*00e0*/  LDCU UR6, c[0x0][0x398] ;  /* 0x00007300ff0677ac */ /* 0x000e620008000800 */
[----:B------:R-:W-:Y:S01]  /*00f0*/  IMAD R2, R2, UR7, R3 ;  /* 0x0000000702027c24 */ /* 0x000fe2000f8e0203 */
[----:B------:R-:W2:Y:S03]  /*0100*/  LDCU.64 UR4, c[0x0][0x358] ;  /* 0x00006b00ff0477ac */ /* 0x000ea60008000a00 */
[----:B-1----:R-:W-:-:S04]  /*0110*/  IMAD R3, R2, UR6, RZ ;  /* 0x0000000602037c24 */ /* 0x002fc8000f8e02ff */
[----:B0-----:R-:W-:-:S05]  /*0120*/  IMAD.WIDE R4, R3, 0x4, R4 ;  /* 0x0000000403047825 */ /* 0x001fca00078e0204 */
[----:B--2---:R-:W2:Y:S04]  /*0130*/  LDG.E R0, desc[UR4][R4.64+0x8] ;  /* 0x0000080404007981 */ /* 0x004ea8000c1e1900 */
[----:B------:R-:W2:Y:S02]  /*0140*/  LDG.E R3, desc[UR4][R4.64+0x4] ;  /* 0x0000040404037981 */ /* 0x000ea4000c1e1900 */
[C-C-:B--2---:R-:W-:Y:S01]  /*0150*/  FADD R7, R0.reuse, R3.reuse ;  /* 0x0000000300077221 */ /* 0x144fe20000000000 */
[----:B------:R-:W-:-:S04]  /*0160*/  FADD R0, R0, -R3 ;  /* 0x8000000300007221 */ /* 0x000fc80000000000 */
[----:B------:R-:W-:-:S13]  /*0170*/  FSETP.NEU.AND P0, PT, R7, RZ, PT ;  /* 0x000000ff0700720b */ /* 0x000fda0003f0d000 */
[----:B------:R-:W-:Y:S05]  /*0180*/  @!P0 BRA `(.L_x_1) ;  /* 0x0000000000448947 */ /* 0x000fea0003800000 */
[----:B------:R-:W0:Y:S01]  /*0190*/  MUFU.RCP R4, R7 ;  /* 0x0000000700047308 */ /* 0x000e220000001000 */
[----:B------:R-:W-:Y:S07]  /*01a0*/  BSSY.RECONVERGENT B0, `(.L_x_2) ;  /* 0x000000b000007945 */ /* 0x000fee0003800200 */
[----:B------:R-:W1:Y:S01]  /*01b0*/  FCHK P0, R0, R7 ;  /* 0x0000000700007302 */ /* 0x000e620000000000 */
[----:B0-----:R-:W-:-:S04]  /*01c0*/  FFMA R3, -R7, R4, 1 ;  /* 0x3f80000007037423 */ /* 0x001fc80000000104 */
[----:B------:R-:W-:-:S04]  /*01d0*/  FFMA R3, R4, R3, R4 ;  /* 0x0000000304037223 */ /* 0x000fc80000000004 */
[----:B------:R-:W-:-:S04]  /*01e0*/  FFMA R4, R0, R3, RZ ;  /* 0x0000000300047223 */ /* 0x000fc800000000ff */
[----:B------:R-:W-:-:S04]  /*01f0*/  FFMA R5, -R7, R4, R0 ;  /* 0x0000000407057223 */ /* 0x000fc80000000100 */
[----:B------:R-:W-:Y:S01]  /*0200*/  FFMA R9, R3, R5, R4 ;  /* 0x0000000503097223 */ /* 0x000fe20000000004 */
[----:B-1----:R-:W-:Y:S06]  /*0210*/  @!P0 BRA `(.L_x_3) ;  /* 0x00000000000c8947 */ /* 0x002fec0003800000 */
[----:B------:R-:W-:-:S07]  /*0220*/  MOV R4, 0x240 ;  /* 0x0000024000047802 */ /* 0x000fce0000000f00 */
[----:B------:R-:W-:Y:S05]  /*0230*/  CALL.REL.NOINC `($__internal_0_$__cuda_sm3x_div_rn_noftz_f32_slowpath) ;  /* 0x0000000000287944 */ /* 0x000fea0003c00000 */
[----:B------:R-:W-:-:S07]  /*0240*/  IMAD.MOV.U32 R9, RZ, RZ, R0 ;  /* 0x000000ffff097224 */ /* 0x000fce00078e0000 */
.L_x_3:
[----:B------:R-:W-:Y:S05]  /*0250*/  BSYNC.RECONVERGENT B0 ;  /* 0x0000000000007941 */ /* 0x000fea0003800200 */
.L_x_2:
[----:B------:R-:W0:Y:S02]  /*0260*/  LDC.64 R4, c[0x0][0x388] ;  /* 0x0000e200ff047b82 */ /* 0x000e240000000a00 */
[----:B0-----:R-:W-:-:S05]  /*0270*/  IMAD.WIDE R2, R2, 0x4, R4 ;  /* 0x0000000402027825 */ /* 0x001fca00078e0204 */
[----:B------:R-:W-:Y:S01]  /*0280*/  STG.E desc[UR4][R2.64], R9 ;  /* 0x0000000902007986 */ /* 0x000fe2000c101904 */
[----:B------:R-:W-:Y:S05]  /*0290*/  EXIT ;  /* 0x000000000000794d */ /* 0x000fea0003800000 */
.L_x_1:
[----:B------:R-:W0:Y:S02]  /*02a0*/  LDC.64 R4, c[0x0][0x388] ;  /* 0x0000e200ff047b82 */ /* 0x000e240000000a00 */
[----:B0-----:R-:W-:-:S05]  /*02b0*/  IMAD.WIDE R4, R2, 0x4, R4 ;  /* 0x0000000402047825 */ /* 0x001fca00078e0204 */
[----:B------:R-:W-:Y:S01]  /*02c0*/  STG.E desc[UR4][R4.64], RZ ;  /* 0x000000ff04007986 */ /* 0x000fe2000c101904 */
[----:B------:R-:W-:Y:S05]  /*02d0*/  EXIT ;  /* 0x000000000000794d */ /* 0x000fea0003800000 */
        .weak           $__internal_0_$__cuda_sm3x_div_rn_noftz_f32_slowpath
        .type           $__internal_0_$__cuda_sm3x_div_rn_noftz_f32_slowpath,@function
        .size           $__internal_0_$__cuda_sm3x_div_rn_noftz_f32_slowpath,(.L_x_16 - $__internal_0_$__cuda_sm3x_div_rn_noftz_f32_slowpath)
$__internal_0_$__cuda_sm3x_div_rn_noftz_f32_slowpath:
[----:B------:R-:W-:Y:S01]  /*02e0*/  SHF.R.U32.HI R5, RZ, 0x17, R7 ;  /* 0x00000017ff057819 */ /* 0x000fe20000011607 */
[----:B------:R-:W-:Y:S01]  /*02f0*/  BSSY.RECONVERGENT B1, `(.L_x_4) ;  /* 0x0000064000017945 */ /* 0x000fe20003800200 */
[--C-:B------:R-:W-:Y:S01]  /*0300*/  SHF.R.U32.HI R3, RZ, 0x17, R0.reuse ;  /* 0x00000017ff037819 */ /* 0x100fe20000011600 */
[----:B------:R-:W-:Y:S01]  /*0310*/  IMAD.MOV.U32 R8, RZ, RZ, R0 ;  /* 0x000000ffff087224 */ /* 0x000fe200078e0000 */
[----:B------:R-:W-:Y:S02]  /*0320*/  LOP3.LUT R6, R5, 0xff, RZ, 0xc0, !PT ;  /* 0x000000ff05067812 */ /* 0x000fe400078ec0ff */
[----:B------:R-:W-:-:S03]  /*0330*/  LOP3.LUT R5, R3, 0xff, RZ, 0xc0, !PT ;  /* 0x000000ff03057812 */ /* 0x000fc600078ec0ff */
[----:B------:R-:W-:Y:S02]  /*0340*/  VIADD R11, R6, 0xffffffff ;  /* 0xffffffff060b7836 */ /* 0x000fe40000000000 */
[----:B------:R-:W-:-:S03]  /*0350*/  VIADD R10, R5, 0xffffffff ;  /* 0xffffffff050a7836 */ /* 0x000fc60000000000 */
[----:B------:R-:W-:-:S04]  /*0360*/  ISETP.GT.U32.AND P0, PT, R11, 0xfd, PT ;  /* 0x000000fd0b00780c */ /* 0x000fc80003f04070 */
[----:B------:R-:W-:-:S13]  /*0370*/  ISETP.GT.U32.OR P0, PT, R10, 0xfd, P0 ;  /* 0x000000fd0a00780c */ /* 0x000fda0000704470 */
[----:B------:R-:W-:Y:S01]  /*0380*/  @!P0 IMAD.MOV.U32 R9, RZ, RZ, RZ ;  /* 0x000000ffff098224 */ /* 0x000fe200078e00ff */
[----:B------:R-:W-:Y:S06]  /*0390*/  @!P0 BRA `(.L_x_5) ;  /* 0x0000000000608947 */ /* 0x000fec0003800000 */
[----:B------:R-:W-:Y:S01]  /*03a0*/  FSETP.GTU.FTZ.AND P0, PT, |R0|, +INF , PT ;  /* 0x7f8000000000780b */ /* 0x000fe20003f1c200 */
[----:B------:R-:W-:Y:S01]  /*03b0*/  IMAD.MOV.U32 R3, RZ, RZ, R7 ;  /* 0x000000ffff037224 */ /* 0x000fe200078e0007 */
[----:B------:R-:W-:-:S04]  /*03c0*/  FSETP.GTU.FTZ.AND P1, PT, |R7|, +INF , PT ;  /* 0x7f8000000700780b */ /* 0x000fc80003f3c200 */
[----:B------:R-:W-:-:S13]  /*03d0*/  PLOP3.LUT P0, PT, P0, P1, PT, 0xf8, 0x8f ;  /* 0x00000000008f781c */ /* 0x000fda0000703f70 */
[----:B------:R-:W-:Y:S05]  /*03e0*/  @P0 BRA `(.L_x_6) ;  /* 0x00000004004c0947 */ /* 0x000fea0003800000 */
[----:B------:R-:W-:-:S13]  /*03f0*/  LOP3.LUT P0, RZ, R7, 0x7fffffff, R8, 0xc8, !PT ;  /* 0x7fffffff07ff7812 */ /* 0x000fda000780c808 */
[----:B------:R-:W-:Y:S05]  /*0400*/  @!P0 BRA `(.L_x_7) ;  /* 0x00000004003c8947 */ /* 0x000fea0003800000 */
[C---:B------:R-:W-:Y:S02]  /*0410*/  FSETP.NEU.FTZ.AND P2, PT, |R0|.reuse, +INF , PT ;  /* 0x7f8000000000780b */ /* 0x040fe40003f5d200 */
[----:B------:R-:W-:Y:S02]  /*0420*/  FSETP.NEU.FTZ.AND P1, PT, |R3|, +INF , PT ;  /* 0x7f8000000300780b */ /* 0x000fe40003f3d200 */
[----:B------:R-:W-:-:S11]  /*0430*/  FSETP.NEU.FTZ.AND P0, PT, |R0|, +INF , PT ;  /* 0x7f8000000000780b */ /* 0x000fd60003f1d200 */
[----:B------:R-:W-:Y:S05]  /*0440*/  @!P1 BRA !P2, `(.L_x_7) ;  /* 0x00000004002c9947 */ /* 0x000fea0005000000 */
[----:B------:R-:W-:-:S04]  /*0450*/  LOP3.LUT P2, RZ, R8, 0x7fffffff, RZ, 0xc0, !PT ;  /* 0x7fffffff08ff7812 */ /* 0x000fc8000784c0ff */
[----:B------:R-:W-:-:S13]  /*0460*/  PLOP3.LUT P1, PT, P1, P2, PT, 0x2f, 0xf2 ;  /* 0x0000000000f2781c */ /* 0x000fda0000f24577 */
[----:B------:R-:W-:Y:S05]  /*0470*/  @P1 BRA `(.L_x_8) ;  /* 0x0000000400181947 */ /* 0x000fea0003800000 */
[----:B------:R-:W-:-:S04]  /*0480*/  LOP3.LUT P1, RZ, R7, 0x7fffffff, RZ, 0xc0, !PT ;  /* 0x7fffffff07ff7812 */ /* 0x000fc8000782c0ff */
[----:B------:R-:W-:-:S13]  /*0490*/  PLOP3.LUT P0, PT, P0, P1, PT, 0x2f, 0xf2 ;  /* 0x0000000000f2781c */ /* 0x000fda0000702577 */
[----:B------:R-:W-:Y:S05]  /*04a0*/  @P0 BRA `(.L_x_9) ;  /* 0x0000000400000947 */ /* 0x000fea0003800000 */
[----:B------:R-:W-:Y:S02]  /*04b0*/  ISETP.GE.AND P0, PT, R10, RZ, PT ;  /* 0x000000ff0a00720c */ /* 0x000fe40003f06270 */
[----:B------:R-:W-:-:S11]  /*04c0*/  ISETP.GE.AND P1, PT, R11, RZ, PT ;  /* 0x000000ff0b00720c */ /* 0x000fd60003f26270 */
[----:B------:R-:W-:Y:S02]  /*04d0*/  @P0 IMAD.MOV.U32 R9, RZ, RZ, RZ ;  /* 0x000000ffff090224 */ /* 0x000fe400078e00ff */
[----:B------:R-:W-:Y:S01]  /*04e0*/  @!P0 FFMA R8, R0, 1.84467440737095516160e+19, RZ ;  /* 0x5f80000000088823 */ /* 0x000fe200000000ff */
[----:B------:R-:W-:Y:S02]  /*04f0*/  @!P0 IMAD.MOV.U32 R9, RZ, RZ, -0x40 ;  /* 0xffffffc0ff098424 */ /* 0x000fe400078e00ff */
[----:B------:R-:W-:Y:S02]  /*0500*/  @!P1 FFMA R7, R3, 1.84467440737095516160e+19, RZ ;  /* 0x5f80000003079823 */ /* 0x000fe400000000ff */
[----:B------:R-:W-:-:S07]  /*0510*/  @!P1 VIADD R9, R9, 0x40 ;  /* 0x0000004009099836 */ /* 0x000fce0000000000 */
.L_x_5:
[----:B------:R-:W-:Y:S01]  /*0520*/  LEA R0, R6, 0xc0800000, 0x17 ;  /* 0xc080000006007811 */ /* 0x000fe200078eb8ff */
[----:B------:R-:W-:Y:S01]  /*0530*/  VIADD R5, R5, 0xffffff81 ;  /* 0xffffff8105057836 */ /* 0x000fe20000000000 */
[----:B------:R-:W-:Y:S03]  /*0540*/  BSSY.RECONVERGENT B2, `(.L_x_10) ;  /* 0x0000035000027945 */ /* 0x000fe60003800200 */
[----:B------:R-:W-:Y:S01]  /*0550*/  IMAD.IADD R7, R7, 0x1, -R0 ;  /* 0x0000000107077824 */ /* 0x000fe200078e0a00 */
[C---:B------:R-:W-:Y:S01]  /*0560*/  IADD3 R6, PT, PT, R5.reuse, 0x7f, -R6 ;  /* 0x0000007f05067810 */ /* 0x040fe20007ffe806 */
[----:B------:R-:W-:Y:S02]  /*0570*/  IMAD R0, R5, -0x800000, R8 ;  /* 0xff80000005007824 */ /* 0x000fe400078e0208 */
[----:B------:R-:W0:Y:S01]  /*0580*/  MUFU.RCP R3, R7 ;  /* 0x0000000700037308 */ /* 0x000e220000001000 */
[----:B------:R-:W-:Y:S01]  /*0590*/  FADD.FTZ R11, -R7, -RZ ;  /* 0x800000ff070b7221 */ /* 0x000fe20000010100 */
[----:B------:R-:W-:-:S03]  /*05a0*/  IMAD.IADD R6, R6, 0x1, R9 ;  /* 0x0000000106067824 */ /* 0x000fc600078e0209 */
[----:B0-----:R-:W-:-:S04]  /*05b0*/  FFMA R10, R3, R11, 1 ;  /* 0x3f800000030a7423 */ /* 0x001fc8000000000b */
[----:B------:R-:W-:-:S04]  /*05c0*/  FFMA R10, R3, R10, R3 ;  /* 0x0000000a030a7223 */ /* 0x000fc80000000003 */
[----:B------:R-:W-:-:S04]  /*05d0*/  FFMA R3, R0, R10, RZ ;  /* 0x0000000a00037223 */ /* 0x000fc800000000ff */
[----:B------:R-:W-:-:S04]  /*05e0*/  FFMA R8, R11, R3, R0 ;  /* 0x000000030b087223 */ /* 0x000fc80000000000 */
[----:B------:R-:W-:-:S04]  /*05f0*/  FFMA R13, R10, R8, R3 ;  /* 0x000000080a0d7223 */ /* 0x000fc80000000003 */
[----:B------:R-:W-:-:S04]  /*0600*/  FFMA R8, R11, R13, R0 ;  /* 0x0000000d0b087223 */ /* 0x000fc80000000000 */
[----:B------:R-:W-:-:S05]  /*0610*/  FFMA R0, R10, R8, R13 ;  /* 0x000000080a007223 */ /* 0x000fca000000000d */
[----:B------:R-:W-:-:S04]  /*0620*/  SHF.R.U32.HI R3, RZ, 0x17, R0 ;  /* 0x00000017ff037819 */ /* 0x000fc80000011600 */
[----:B------:R-:W-:-:S05]  /*0630*/  LOP3.LUT R3, R3, 0xff, RZ, 0xc0, !PT ;  /* 0x000000ff03037812 */ /* 0x000fca00078ec0ff */
[----:B------:R-:W-:-:S04]  /*0640*/  IMAD.IADD R7, R3, 0x1, R6 ;  /* 0x0000000103077824 */ /* 0x000fc800078e0206 */
[----:B------:R-:W-:-:S05]  /*0650*/  VIADD R3, R7, 0xffffffff ;  /* 0xffffffff07037836 */ /* 0x000fca0000000000 */
[----:B------:R-:W-:-:S13]  /*0660*/  ISETP.GE.U32.AND P0, PT, R3, 0xfe, PT ;  /* 0x000000fe0300780c */ /* 0x000fda0003f06070 */
[----:B------:R-:W-:Y:S05]  /*0670*/  @!P0 BRA `(.L_x_11) ;  /* 0x0000000000808947 */ /* 0x000fea0003800000 */
[----:B------:R-:W-:-:S13]  /*0680*/  ISETP.GT.AND P0, PT, R7, 0xfe, PT ;  /* 0x000000fe0700780c */ /* 0x000fda0003f04270 */
[----:B------:R-:W-:Y:S05]  /*0690*/  @P0 BRA `(.L_x_12) ;  /* 0x00000000006c0947 */ /* 0x000fea0003800000 */
[----:B------:R-:W-:-:S13]  /*06a0*/  ISETP.GE.AND P0, PT, R7, 0x1, PT ;  /* 0x000000010700780c */ /* 0x000fda0003f06270 */
[----:B------:R-:W-:Y:S05]  /*06b0*/  @P0 BRA `(.L_x_13) ;  /* 0x0000000000740947 */ /* 0x000fea0003800000 */
[----:B------:R-:W-:Y:S02]  /*06c0*/  ISETP.GE.AND P0, PT, R7, -0x18, PT ;  /* 0xffffffe80700780c */ /* 0x000fe40003f06270 */
[----:B------:R-:W-:-:S11]  /*06d0*/  LOP3.LUT R0, R0, 0x80000000, RZ, 0xc0, !PT ;  /* 0x8000000000007812 */ /* 0x000fd600078ec0ff */
[----:B------:R-:W-:Y:S05]  /*06e0*/  @!P0 BRA `(.L_x_13) ;  /* 0x0000000000688947 */ /* 0x000fea0003800000 */
[CCC-:B------:R-:W-:Y:S01]  /*06f0*/  FFMA.RZ R3, R10.reuse, R8.reuse, R13.reuse ;  /* 0x000000080a037223 */ /* 0x1c0fe2000000c00d */
[CCC-:B------:R-:W-:Y:S01]  /*0700*/  FFMA.RM R6, R10.reuse, R8.reuse, R13.reuse ;  /* 0x000000080a067223 */ /* 0x1c0fe2000000400d */
[C---:B------:R-:W-:Y:S02]  /*0710*/  ISETP.NE.AND P2, PT, R7.reuse, RZ, PT ;  /* 0x000000ff0700720c */ /* 0x040fe40003f45270 */
[----:B------:R-:W-:Y:S02]  /*0720*/  ISETP.NE.AND P1, PT, R7, RZ, PT ;  /* 0x000000ff0700720c */ /* 0x000fe40003f25270 */
[----:B------:R-:W-:Y:S01]  /*0730*/  LOP3.LUT R5, R3, 0x7fffff, RZ, 0xc0, !PT ;  /* 0x007fffff03057812 */ /* 0x000fe200078ec0ff */
[----:B------:R-:W-:Y:S01]  /*0740*/  FFMA.RP R3, R10, R8, R13 ;  /* 0x000000080a037223 */ /* 0x000fe2000000800d */
[----:B------:R-:W-:Y:S02]  /*0750*/  VIADD R8, R7, 0x20 ;  /* 0x0000002007087836 */ /* 0x000fe40000000000 */
[----:B------:R-:W-:Y:S01]  /*0760*/  LOP3.LUT R5, R5, 0x800000, RZ, 0xfc, !PT ;  /* 0x0080000005057812 */ /* 0x000fe200078efcff */
[----:B------:R-:W-:Y:S01]  /*0770*/  IMAD.MOV R7, RZ, RZ, -R7 ;  /* 0x000000ffff077224 */ /* 0x000fe200078e0a07 */
[----:B------:R-:W-:-:S02]  /*0780*/  FSETP.NEU.FTZ.AND P0, PT, R3, R6, PT ;  /* 0x000000060300720b */ /* 0x000fc40003f1d000 */
[----:B------:R-:W-:Y:S02]  /*0790*/  SHF.L.U32 R8, R5, R8, RZ ;  /* 0x0000000805087219 */ /* 0x000fe400000006ff */
[----:B------:R-:W-:Y:S02]  /*07a0*/  SEL R6, R7, RZ, P2 ;  /* 0x000000ff07067207 */ /* 0x000fe40001000000 */
[----:B------:R-:W-:Y:S02]  /*07b0*/  ISETP.NE.AND P1, PT, R8, RZ, P1 ;  /* 0x000000ff0800720c */ /* 0x000fe40000f25270 */
[----:B------:R-:W-:Y:S02]  /*07c0*/  SHF.R.U32.HI R6, RZ, R6, R5 ;  /* 0x00000006ff067219 */ /* 0x000fe40000011605 */
[----:B------:R-:W-:Y:S02]  /*07d0*/  PLOP3.LUT P0, PT, P0, P1, PT, 0xf8, 0x8f ;  /* 0x00000000008f781c */ /* 0x000fe40000703f70 */
[----:B------:R-:W-:-:S02]  /*07e0*/  SHF.R.U32.HI R8, RZ, 0x1, R6 ;  /* 0x00000001ff087819 */ /* 0x000fc40000011606 */
[----:B------:R-:W-:-:S04]  /*07f0*/  SEL R3, RZ, 0x1, !P0 ;  /* 0x00000001ff037807 */ /* 0x000fc80004000000 */
[----:B------:R-:W-:-:S04]  /*0800*/  LOP3.LUT R3, R3, 0x1, R8, 0xf8, !PT ;  /* 0x0000000103037812 */ /* 0x000fc800078ef808 */
[----:B------:R-:W-:-:S05]  /*0810*/  LOP3.LUT R3, R3, R6, RZ, 0xc0, !PT ;  /* 0x0000000603037212 */ /* 0x000fca00078ec0ff */
[----:B------:R-:W-:-:S05]  /*0820*/  IMAD.IADD R3, R8, 0x1, R3 ;  /* 0x0000000108037824 */ /* 0x000fca00078e0203 */
[----:B------:R-:W-:Y:S01]  /*0830*/  LOP3.LUT R0, R3, R0, RZ, 0xfc, !PT ;  /* 0x0000000003007212 */ /* 0x000fe200078efcff */
[----:B------:R-:W-:Y:S06]  /*0840*/  BRA `(.L_x_13) ;  /* 0x0000000000107947 */ /* 0x000fec0003800000 */
.L_x_12:
[----:B------:R-:W-:-:S04]  /*0850*/  LOP3.LUT R0, R0, 0x80000000, RZ, 0xc0, !PT ;  /* 0x8000000000007812 */ /* 0x000fc800078ec0ff */
[----:B------:R-:W-:Y:S01]  /*0860*/  LOP3.LUT R0, R0, 0x7f800000, RZ, 0xfc, !PT ;  /* 0x7f80000000007812 */ /* 0x000fe200078efcff */
[----:B------:R-:W-:Y:S06]  /*0870*/  BRA `(.L_x_13) ;  /* 0x0000000000047947 */ /* 0x000fec0003800000 */
.L_x_11:
[----:B------:R-:W-:-:S07]  /*0880*/  IMAD R0, R6, 0x800000, R0 ;  /* 0x0080000006007824 */ /* 0x000fce00078e0200 */
.L_x_13:
[----:B------:R-:W-:Y:S05]  /*0890*/  BSYNC.RECONVERGENT B2 ;  /* 0x0000000000027941 */ /* 0x000fea0003800200 */
.L_x_10:
[----:B------:R-:W-:Y:S05]  /*08a0*/  BRA `(.L_x_14) ;  /* 0x0000000000207947 */ /* 0x000fea0003800000 */
.L_x_9:
[----:B------:R-:W-:-:S04]  /*08b0*/  LOP3.LUT R0, R7, 0x80000000, R8, 0x48, !PT ;  /* 0x8000000007007812 */ /* 0x000fc800078e4808 */
[----:B------:R-:W-:Y:S01]  /*08c0*/  LOP3.LUT R0, R0, 0x7f800000, RZ, 0xfc, !PT ;  /* 0x7f80000000007812 */ /* 0x000fe200078efcff */
[----:B------:R-:W-:Y:S06]  /*08d0*/  BRA `(.L_x_14) ;  /* 0x0000000000147947 */ /* 0x000fec0003800000 */
.L_x_8:
[----:B------:R-:W-:Y:S01]  /*08e0*/  LOP3.LUT R0, R7, 0x80000000, R8, 0x48, !PT ;  /* 0x8000000007007812 */ /* 0x000fe200078e4808 */
[----:B------:R-:W-:Y:S06]  /*08f0*/  BRA `(.L_x_14) ;  /* 0x00000000000c7947 */ /* 0x000fec0003800000 */
.L_x_7:
[----:B------:R-:W0:Y:S01]  /*0900*/  MUFU.RSQ R0, -QNAN ;  /* 0xffc0000000007908 */ /* 0x000e220000001400 */
[----:B------:R-:W-:Y:S05]  /*0910*/  BRA `(.L_x_14) ;  /* 0x0000000000047947 */ /* 0x000fea0003800000 */
.L_x_6:
[----:B------:R-:W-:-:S07]  /*0920*/  FADD.FTZ R0, R0, R3 ;  /* 0x0000000300007221 */ /* 0x000fce0000010000 */
.L_x_14:
[----:B------:R-:W-:Y:S05]  /*0930*/  BSYNC.RECONVERGENT B1 ;  /* 0x0000000000017941 */ /* 0x000fea0003800200 */
.L_x_4:
[----:B------:R-:W-:-:S04]  /*0940*/  IMAD.MOV.U32 R5, RZ, RZ, 0x0 ;  /* 0x00000000ff057424 */ /* 0x000fc800078e00ff */
[----:B0-----:R-:W-:Y:S05]  /*0950*/  RET.REL.NODEC R4 `(_Z16vegetationKernelPfS_iii) ;  /* 0xfffffff404a87950 */ /* 0x001fea0003c3ffff */
.L_x_15:
        /* <DEDUP_REMOVED lines=10> */
.L_x_16:


//--------------------- .nv.shared.reserved.0     --------------------------
	.section	.nv.shared.reserved.0,"aw",@nobits
	.weak		__nv_reservedSMEM_offset_0_alias
	.size		__nv_reservedSMEM_offset_0_alias, 0, 64
	.other		__nv_reservedSMEM_offset_0_alias,@"STO_CUDA_RESERVED_SHARED STV_DEFAULT"
__nv_reservedSMEM_offset_0_alias:
	.zero		0
	.zero		64


//--------------------- .nv.constant0._Z15detectionKernelPfPaii --------------------------
	.section	.nv.constant0._Z15detectionKernelPfPaii,"a",@progbits
	.sectionflags	@""
	.align	4
.nv.constant0._Z15detectionKernelPfPaii:
	.zero		920


//--------------------- .nv.constant0._Z16vegetationKernelPfS_iii --------------------------
	.section	.nv.constant0._Z16vegetationKernelPfS_iii,"a",@progbits
	.sectionflags	@""
	.align	4
.nv.constant0._Z16vegetationKernelPfS_iii:
	.zero		924


//--------------------- SYMBOLS --------------------------

	.type		.nv.reservedSmem.offset0,@object
	.size		.nv.reservedSmem.offset0,0x4
